	.headerflags	@"EF_CUDA_TEXMODE_UNIFIED EF_CUDA_64BIT_ADDRESS EF_CUDA_ACCELERATORS EF_CUDA_SM90 EF_CUDA_VIRTUAL_SM(EF_CUDA_SM90)"
	.elftype	@"ET_EXEC"


//--------------------- .nv.info                  --------------------------
	.section	.nv.info,"",@"SHT_CUDA_INFO"
	.align	4


	//----- nvinfo : EIATTR_REGCOUNT
	.align		4
        /*0000*/ 	.byte	0x04, 0x2f
        /*0002*/ 	.short	(.L_1 - .L_0)
	.align		4
.L_0:
        /*0004*/ 	.word	index@(triton_poi_fused_cat_35)
        /*0008*/ 	.word	0x0000000f


	//----- nvinfo : EIATTR_MIN_STACK_SIZE
	.align		4
.L_1:
        /*000c*/ 	.byte	0x04, 0x12
        /*000e*/ 	.short	(.L_3 - .L_2)
	.align		4
.L_2:
        /*0010*/ 	.word	index@(triton_poi_fused_cat_35)
        /*0014*/ 	.word	0x00000000


	//----- nvinfo : EIATTR_FRAME_SIZE
	.align		4
.L_3:
        /*0018*/ 	.byte	0x04, 0x11
        /*001a*/ 	.short	(.L_5 - .L_4)
	.align		4
.L_4:
        /*001c*/ 	.word	index@(triton_poi_fused_cat_35)
        /*0020*/ 	.word	0x00000000


	//----- nvinfo : EIATTR_MIN_STACK_SIZE
	.align		4
.L_5:
        /*0024*/ 	.byte	0x04, 0x12
        /*0026*/ 	.short	(.L_7 - .L_6)
	.align		4
.L_6:
        /*0028*/ 	.word	index@(triton_poi_fused_cat_35)
        /*002c*/ 	.word	0x00000000
.L_7:


//--------------------- .nv.info.triton_poi_fused_cat_35 --------------------------
	.section	.nv.info.triton_poi_fused_cat_35,"",@"SHT_CUDA_INFO"
	.sectionflags	@""
	.align	4


	//----- nvinfo : EIATTR_CUDA_API_VERSION
	.align		4
        /*0000*/ 	.byte	0x04, 0x37
        /*0002*/ 	.short	(.L_9 - .L_8)
.L_8:
        /*0004*/ 	.word	0x0000007c


	//----- nvinfo : EIATTR_KPARAM_INFO
	.align		4
.L_9:
        /*0008*/ 	.byte	0x04, 0x17
        /*000a*/ 	.short	(.L_11 - .L_10)
.L_10:
        /*000c*/ 	.word	0x00000000
        /*0010*/ 	.short	0x0005
        /*0012*/ 	.short	0x0028
        /*0014*/ 	.byte	0x00, 0xf0, 0x11, 0x00


	//----- nvinfo : EIATTR_KPARAM_INFO
	.align		4
.L_11:
        /*0018*/ 	.byte	0x04, 0x17
        /*001a*/ 	.short	(.L_13 - .L_12)
.L_12:
        /*001c*/ 	.word	0x00000000
        /*0020*/ 	.short	0x0004
        /*0022*/ 	.short	0x0020
        /*0024*/ 	.byte	0x00, 0xf4, 0x21, 0x00


	//----- nvinfo : EIATTR_KPARAM_INFO
	.align		4
.L_13:
        /*0028*/ 	.byte	0x04, 0x17
        /*002a*/ 	.short	(.L_15 - .L_14)
.L_14:
        /*002c*/ 	.word	0x00000000
        /*0030*/ 	.short	0x0003
        /*0032*/ 	.short	0x0018
        /*0034*/ 	.byte	0x00, 0xf4, 0x21, 0x00


	//----- nvinfo : EIATTR_KPARAM_INFO
	.align		4
.L_15:
        /*0038*/ 	.byte	0x04, 0x17
        /*003a*/ 	.short	(.L_17 - .L_16)
.L_16:
        /*003c*/ 	.word	0x00000000
        /*0040*/ 	.short	0x0002
        /*0042*/ 	.short	0x0010
        /*0044*/ 	.byte	0x00, 0xf4, 0x21, 0x00


	//----- nvinfo : EIATTR_KPARAM_INFO
	.align		4
.L_17:
        /*0048*/ 	.byte	0x04, 0x17
        /*004a*/ 	.short	(.L_19 - .L_18)
.L_18:
        /*004c*/ 	.word	0x00000000
        /*0050*/ 	.short	0x0001
        /*0052*/ 	.short	0x0008
        /*0054*/ 	.byte	0x00, 0xf4, 0x21, 0x00


	//----- nvinfo : EIATTR_KPARAM_INFO
	.align		4
.L_19:
        /*0058*/ 	.byte	0x04, 0x17
        /*005a*/ 	.short	(.L_21 - .L_20)
.L_20:
        /*005c*/ 	.word	0x00000000
        /*0060*/ 	.short	0x0000
        /*0062*/ 	.short	0x0000
        /*0064*/ 	.byte	0x00, 0xf4, 0x21, 0x00


	//----- nvinfo : EIATTR_SPARSE_MMA_MASK
	.align		4
.L_21:
        /*0068*/ 	.byte	0x03, 0x50
        /*006a*/ 	.short	0x0000


	//----- nvinfo : EIATTR_MAXREG_COUNT
	.align		4
        /*006c*/ 	.byte	0x03, 0x1b
        /*006e*/ 	.short	0x00ff


	//----- nvinfo : EIATTR_EXIT_INSTR_OFFSETS
	.align		4
        /*0070*/ 	.byte	0x04, 0x1c
        /*0072*/ 	.short	(.L_23 - .L_22)


	//   ....[0]....
.L_22:
        /*0074*/ 	.word	0x000004d0


	//----- nvinfo : EIATTR_REQNTID
	.align		4
.L_23:
        /*0078*/ 	.byte	0x04, 0x10
        /*007a*/ 	.short	(.L_25 - .L_24)
.L_24:
        /*007c*/ 	.word	0x00000080
        /*0080*/ 	.word	0x00000001
        /*0084*/ 	.word	0x00000001


	//----- nvinfo : EIATTR_CBANK_PARAM_SIZE
	.align		4
.L_25:
        /*0088*/ 	.byte	0x03, 0x19
        /*008a*/ 	.short	0x002c


	//----- nvinfo : EIATTR_PARAM_CBANK
	.align		4
        /*008c*/ 	.byte	0x04, 0x0a
        /*008e*/ 	.short	(.L_27 - .L_26)
	.align		4
.L_26:
        /*0090*/ 	.word	index@(.nv.constant0.triton_poi_fused_cat_35)
        /*0094*/ 	.short	0x0210
        /*0096*/ 	.short	0x002c


	//----- nvinfo : EIATTR_SW_WAR
	.align		4
.L_27:
        /*0098*/ 	.byte	0x04, 0x36
        /*009a*/ 	.short	(.L_29 - .L_28)
.L_28:
        /*009c*/ 	.word	0x00000008
.L_29:


//--------------------- .nv.callgraph             --------------------------
	.section	.nv.callgraph,"",@"SHT_CUDA_CALLGRAPH"
	.align	4
	.sectionentsize	8
	.align		4
        /*0000*/ 	.word	0x00000000
	.align		4
        /*0004*/ 	.word	0xffffffff
	.align		4
        /*0008*/ 	.word	0x00000000
	.align		4
        /*000c*/ 	.word	0xfffffffe
	.align		4
        /*0010*/ 	.word	0x00000000
	.align		4
        /*0014*/ 	.word	0xfffffffd
	.align		4
        /*0018*/ 	.word	0x00000000
	.align		4
        /*001c*/ 	.word	0xfffffffc


//--------------------- .text.triton_poi_fused_cat_35 --------------------------
	.section	.text.triton_poi_fused_cat_35,"ax",@progbits
	.align	128
        .global         triton_poi_fused_cat_35
        .type           triton_poi_fused_cat_35,@function
        .size           triton_poi_fused_cat_35,(.L_x_1 - triton_poi_fused_cat_35)
        .other          triton_poi_fused_cat_35,@"STO_CUDA_ENTRY STV_DEFAULT"
triton_poi_fused_cat_35:
.text.triton_poi_fused_cat_35:
[----:B------:R-:W-:Y:S01]  /*0000*/  LDC R1, c[0x0][0x28] ;  /* 0x00000a00ff017b82 */ /* 0x000fe20000000800 */
[----:B------:R-:W1:Y:S07]  /*0010*/  S2R R0, SR_TID.X ;  /* 0x0000000000007919 */ /* 0x000e6e0000002100 */
[----:B------:R-:W2:Y:S01]  /*0020*/  LDC.64 R4, c[0x0][0x228] ;  /* 0x00008a00ff047b82 */ /* 0x000ea20000000a00 */
[----:B------:R-:W-:Y:S01]  /*0030*/  HFMA2.MMA R10, -RZ, RZ, 0, 0 ;  /* 0x00000000ff0a7435 */ /* 0x000fe200000001ff */
[----:B------:R-:W-:Y:S01]  /*0040*/  ULDC.64 UR4, c[0x0][0x208] ;  /* 0x0000820000047ab9 */ /* 0x000fe20000000a00 */
[----:B------:R-:W3:Y:S01]  /*0050*/  S2R R3, SR_CTAID.X ;  /* 0x0000000000037919 */ /* 0x000ee20000002500 */
[----:B------:R-:W-:Y:S01]  /*0060*/  IMAD.MOV.U32 R8, RZ, RZ, RZ ;  /* 0x000000ffff087224 */ /* 0x000fe200078e00ff */
[----:B------:R-:W-:Y:S01]  /*0070*/  ULDC.64 UR6, c[0x0][0x220] ;  /* 0x0000880000067ab9 */ /* 0x000fe20000000a00 */
[----:B-1----:R-:W-:-:S05]  /*0080*/  LOP3.LUT R0, R0, 0x7f, RZ, 0xc0, !PT ;  /* 0x0000007f00007812 */ /* 0x002fca00078ec0ff */
[----:B---3--:R-:W-:Y:S02]  /*0090*/  IMAD R0, R3, 0x80, R0 ;  /* 0x0000008003007824 */ /* 0x008fe400078e0200 */
[----:B------:R-:W1:Y:S02]  /*00a0*/  LDC.64 R2, c[0x0][0x210] ;  /* 0x00008400ff027b82 */ /* 0x000e640000000a00 */
[----:B------:R-:W-:-:S05]  /*00b0*/  IMAD.HI R6, R0, 0x2aaaaaab, RZ ;  /* 0x2aaaaaab00067827 */ /* 0x000fca00078e02ff */
[----:B------:R-:W-:-:S04]  /*00c0*/  SHF.R.U32.HI R7, RZ, 0x1f, R6 ;  /* 0x0000001fff077819 */ /* 0x000fc80000011606 */
[----:B------:R-:W-:-:S05]  /*00d0*/  LEA.HI.SX32 R7, R6, R7, 0x18 ;  /* 0x0000000706077211 */ /* 0x000fca00078fc2ff */
[C---:B------:R-:W-:Y:S02]  /*00e0*/  IMAD R6, R7.reuse, -0x600, R0 ;  /* 0xfffffa0007067824 */ /* 0x040fe400078e0200 */
[----:B------:R-:W-:-:S03]  /*00f0*/  IMAD R7, R7, 0x180, RZ ;  /* 0x0000018007077824 */ /* 0x000fc600078e02ff */
[C---:B------:R-:W-:Y:S01]  /*0100*/  ISETP.GT.AND P2, PT, R6.reuse, 0x47f, PT ;  /* 0x0000047f0600780c */ /* 0x040fe20003f44270 */
[C---:B------:R-:W-:Y:S01]  /*0110*/  IMAD.IADD R9, R6.reuse, 0x1, R7 ;  /* 0x0000000106097824 */ /* 0x040fe200078e0207 */
[----:B------:R-:W-:-:S03]  /*0120*/  ISETP.GE.AND P1, PT, R6, 0x180, PT ;  /* 0x000001800600780c */ /* 0x000fc60003f26270 */
[----:B--2---:R-:W-:-:S04]  /*0130*/  IMAD.WIDE R4, R9, 0x4, R4 ;  /* 0x0000000409047825 */ /* 0x004fc800078e0204 */
[----:B-1----:R-:W-:-:S04]  /*0140*/  IMAD.WIDE R2, R9, 0x4, R2 ;  /* 0x0000000409027825 */ /* 0x002fc800078e0202 */
[----:B------:R1:W2:Y:S04]  /*0150*/  @P2 LDG.E.EL R10, desc[UR4][R4.64+-0x1200] ;  /* 0xffee0004040a2981 */ /* 0x0002a8000c2e1900 */
[----:B------:R3:W4:Y:S01]  /*0160*/  @!P1 LDG.E.EL R8, desc[UR4][R2.64] ;  /* 0x0000000402089981 */ /* 0x000722000c2e1900 */
[----:B------:R-:W-:Y:S01]  /*0170*/  VIADD R9, R6, 0xfffffd00 ;  /* 0xfffffd0006097836 */ /* 0x000fe20000000000 */
[----:B------:R-:W-:Y:S02]  /*0180*/  SHF.R.S32.HI R12, RZ, 0x1f, R6 ;  /* 0x0000001fff0c7819 */ /* 0x000fe40000011406 */
[----:B------:R-:W-:Y:S02]  /*0190*/  IADD3 R11, P0, R6, R7, RZ ;  /* 0x00000007060b7210 */ /* 0x000fe40007f1e0ff */
[----:B------:R-:W-:-:S02]  /*01a0*/  ISETP.GE.U32.AND P3, PT, R9, 0x180, PT ;  /* 0x000001800900780c */ /* 0x000fc40003f66070 */
[----:B------:R-:W-:Y:S01]  /*01b0*/  LEA.HI.X.SX32 R12, R7, R12, 0x1, P0 ;  /* 0x0000000c070c7211 */ /* 0x000fe200000f0eff */
[----:B------:R-:W-:Y:S01]  /*01c0*/  VIADD R7, R6, 0xfffffe80 ;  /* 0xfffffe8006077836 */ /* 0x000fe20000000000 */
[C---:B------:R-:W-:Y:S02]  /*01d0*/  SHF.L.U32 R9, R11.reuse, 0x2, RZ ;  /* 0x000000020b097819 */ /* 0x040fe400000006ff */
[----:B------:R-:W-:Y:S02]  /*01e0*/  SHF.L.U64.HI R11, R11, 0x2, R12 ;  /* 0x000000020b0b7819 */ /* 0x000fe4000001020c */
[----:B------:R-:W-:Y:S02]  /*01f0*/  IADD3 R6, P4, R9, UR6, RZ ;  /* 0x0000000609067c10 */ /* 0x000fe4000ff9e0ff */
[----:B------:R-:W-:Y:S02]  /*0200*/  ISETP.GE.U32.AND P0, PT, R7, 0x180, PT ;  /* 0x000001800700780c */ /* 0x000fe40003f06070 */
[----:B------:R-:W-:Y:S01]  /*0210*/  IADD3.X R7, R11, UR7, RZ, P4, !PT ;  /* 0x000000070b077c10 */ /* 0x000fe2000a7fe4ff */
[----:B------:R-:W-:Y:S01]  /*0220*/  ULDC.64 UR6, c[0x0][0x218] ;  /* 0x0000860000067ab9 */ /* 0x000fe20000000a00 */
[----:B-1----:R-:W-:-:S02]  /*0230*/  MOV R4, RZ ;  /* 0x000000ff00047202 */ /* 0x002fc40000000f00 */
[----:B---3--:R-:W-:Y:S01]  /*0240*/  IADD3 R2, P4, R9, UR6, RZ ;  /* 0x0000000609027c10 */ /* 0x008fe2000ff9e0ff */
[----:B------:R-:W-:-:S03]  /*0250*/  IMAD.MOV.U32 R9, RZ, RZ, RZ ;  /* 0x000000ffff097224 */ /* 0x000fc600078e00ff */
[----:B------:R-:W-:Y:S01]  /*0260*/  IADD3.X R3, R11, UR7, RZ, P4, !PT ;  /* 0x000000070b037c10 */ /* 0x000fe2000a7fe4ff */
[----:B------:R1:W3:Y:S04]  /*0270*/  @!P3 LDG.E.EL R4, desc[UR4][R6.64+-0xc00] ;  /* 0xfff400040604b981 */ /* 0x0002e8000c2e1900 */
[----:B------:R-:W5:Y:S01]  /*0280*/  @!P0 LDG.E.EL R9, desc[UR4][R2.64+-0x600] ;  /* 0xfffa000402098981 */ /* 0x000f62000c2e1900 */
[----:B--2---:R-:W-:Y:S02]  /*0290*/  SEL R10, R10, RZ, P2 ;  /* 0x000000ff0a0a7207 */ /* 0x004fe40001000000 */
[----:B----4-:R-:W-:-:S03]  /*02a0*/  SEL R8, R8, RZ, !P1 ;  /* 0x000000ff08087207 */ /* 0x010fc60004800000 */
[----:B------:R-:W-:-:S04]  /*02b0*/  FADD R11, RZ, -R10 ;  /* 0x8000000aff0b7221 */ /* 0x000fc80000000000 */
[----:B------:R-:W-:Y:S01]  /*02c0*/  FMUL R11, R11, 1.4426950216293334961 ;  /* 0x3fb8aa3b0b0b7820 */ /* 0x000fe20000400000 */
[----:B------:R-:W-:-:S04]  /*02d0*/  FADD R5, RZ, -R8 ;  /* 0x80000008ff057221 */ /* 0x000fc80000000000 */
[----:B------:R-:W-:Y:S01]  /*02e0*/  FSETP.GEU.AND P5, PT, R11, -126, PT ;  /* 0xc2fc00000b00780b */ /* 0x000fe20003fae000 */
[----:B------:R-:W-:-:S05]  /*02f0*/  FMUL R5, R5, 1.4426950216293334961 ;  /* 0x3fb8aa3b05057820 */ /* 0x000fca0000400000 */
[----:B------:R-:W-:-:S07]  /*0300*/  FSETP.GEU.AND P4, PT, R5, -126, PT ;  /* 0xc2fc00000500780b */ /* 0x000fce0003f8e000 */
[----:B------:R-:W-:-:S04]  /*0310*/  @!P5 FMUL R11, R11, 0.5 ;  /* 0x3f0000000b0bd820 */ /* 0x000fc80000400000 */
[----:B-1----:R-:W1:Y:S01]  /*0320*/  MUFU.EX2 R6, R11 ;  /* 0x0000000b00067308 */ /* 0x002e620000000800 */
[----:B---3--:R-:W-:Y:S01]  /*0330*/  SEL R4, R4, RZ, !P3 ;  /* 0x000000ff04047207 */ /* 0x008fe20005800000 */
[----:B------:R-:W-:Y:S01]  /*0340*/  @!P4 FMUL R5, R5, 0.5 ;  /* 0x3f0000000505c820 */ /* 0x000fe20000400000 */
[----:B-----5:R-:W-:-:S05]  /*0350*/  SEL R9, R9, RZ, !P0 ;  /* 0x000000ff09097207 */ /* 0x020fca0004000000 */
[----:B------:R2:W3:Y:S01]  /*0360*/  MUFU.EX2 R2, R5 ;  /* 0x0000000500027308 */ /* 0x0004e20000000800 */
[----:B-1----:R-:W-:Y:S01]  /*0370*/  @!P5 FMUL R6, R6, R6 ;  /* 0x000000060606d220 */ /* 0x002fe20000400000 */
[----:B--2---:R-:W-:-:S03]  /*0380*/  HFMA2.MMA R5, -RZ, RZ, 1.625, 0 ;  /* 0x3e800000ff057435 */ /* 0x004fc600000001ff */
[----:B------:R-:W-:Y:S01]  /*0390*/  FADD R7, R6, 1 ;  /* 0x3f80000006077421 */ /* 0x000fe20000000000 */
[----:B---3--:R-:W-:-:S04]  /*03a0*/  @!P4 FMUL R2, R2, R2 ;  /* 0x000000020202c220 */ /* 0x008fc80000400000 */
[----:B------:R-:W-:Y:S01]  /*03b0*/  FSETP.GT.AND P5, PT, R7, 8.50705917302346158658e+37, PT ;  /* 0x7e8000000700780b */ /* 0x000fe20003fa4000 */
[----:B------:R-:W-:-:S03]  /*03c0*/  FADD R6, R2, 1 ;  /* 0x3f80000002067421 */ /* 0x000fc60000000000 */
[----:B------:R-:W-:Y:S01]  /*03d0*/  FSEL R12, R5, 1, P5 ;  /* 0x3f800000050c7808 */ /* 0x000fe20002800000 */
[----:B------:R-:W1:Y:S01]  /*03e0*/  LDC.64 R2, c[0x0][0x230] ;  /* 0x00008c00ff027b82 */ /* 0x000e620000000a00 */
[----:B------:R-:W-:-:S04]  /*03f0*/  FSETP.GT.AND P4, PT, R6, 8.50705917302346158658e+37, PT ;  /* 0x7e8000000600780b */ /* 0x000fc80003f84000 */
[----:B------:R-:W-:-:S03]  /*0400*/  FSEL R5, R5, 1, P4 ;  /* 0x3f80000005057808 */ /* 0x000fc60002000000 */
[----:B------:R-:W-:-:S06]  /*0410*/  @P5 FMUL R7, R7, 0.25 ;  /* 0x3e80000007075820 */ /* 0x000fcc0000400000 */
[----:B------:R-:W2:Y:S01]  /*0420*/  MUFU.RCP R7, R7 ;  /* 0x0000000700077308 */ /* 0x000ea20000001000 */
[----:B------:R-:W-:-:S07]  /*0430*/  @P4 FMUL R6, R6, 0.25 ;  /* 0x3e80000006064820 */ /* 0x000fce0000400000 */
[----:B------:R-:W3:Y:S01]  /*0440*/  MUFU.RCP R6, R6 ;  /* 0x0000000600067308 */ /* 0x000ee20000001000 */
[----:B-1----:R-:W-:-:S04]  /*0450*/  IMAD.WIDE R2, R0, 0x4, R2 ;  /* 0x0000000400027825 */ /* 0x002fc800078e0202 */
[----:B--2---:R-:W-:-:S04]  /*0460*/  FMUL R11, R7, R12 ;  /* 0x0000000c070b7220 */ /* 0x004fc80000400000 */
[----:B------:R-:W-:Y:S01]  /*0470*/  FMUL R11, R10, R11 ;  /* 0x0000000b0a0b7220 */ /* 0x000fe20000400000 */
[----:B---3--:R-:W-:-:S04]  /*0480*/  FMUL R5, R6, R5 ;  /* 0x0000000506057220 */ /* 0x008fc80000400000 */
[----:B------:R-:W-:Y:S01]  /*0490*/  @P3 FSEL R4, R11, RZ, P2 ;  /* 0x000000ff0b043208 */ /* 0x000fe20001000000 */
[----:B------:R-:W-:-:S03]  /*04a0*/  FMUL R5, R8, R5 ;  /* 0x0000000508057220 */ /* 0x000fc60000400000 */
[----:B------:R-:W-:-:S05]  /*04b0*/  @P1 FSEL R5, R9, R4, !P0 ;  /* 0x0000000409051208 */ /* 0x000fca0004000000 */
[----:B------:R-:W-:Y:S01]  /*04c0*/  STG.E desc[UR4][R2.64], R5 ;  /* 0x0000000502007986 */ /* 0x000fe2000c101904 */
[----:B------:R-:W-:Y:S05]  /*04d0*/  EXIT ;  /* 0x000000000000794d */ /* 0x000fea0003800000 */
.L_x_0:
[----:B------:R-:W-:-:S00]  /*04e0*/  BRA `(.L_x_0) ;  /* 0xfffffffc00fc7947 */ /* 0x000fc0000383ffff */
[----:B------:R-:W-:-:S00]  /*04f0*/  NOP ;  /* 0x0000000000007918 */ /* 0x000fc00000000000 */
        /* <DEDUP_REMOVED lines=8> */
.L_x_1:


//--------------------- .nv.constant0.triton_poi_fused_cat_35 --------------------------
	.section	.nv.constant0.triton_poi_fused_cat_35,"a",@progbits
	.sectionflags	@""
	.align	4
.nv.constant0.triton_poi_fused_cat_35:
	.zero		572
